//
// Generated by NVIDIA NVVM Compiler
//
// Compiler Build ID: CL-36424714
// Cuda compilation tools, release 13.0, V13.0.88
// Based on NVVM 20.0.0
//

.version 9.0
.target sm_100
.address_size 64

	// .globl	_Z18blockReduce_kerneliPKii
// _ZZ18blockReduce_kerneliPKiiE9total_sum has been demoted
.global .align 1 .b8 _ZN34_INTERNAL_a2c13d10_4_k_cu_dce040774cuda3std3__436_GLOBAL__N__a2c13d10_4_k_cu_dce040776ignoreE[1];
.global .align 1 .b8 _ZN34_INTERNAL_a2c13d10_4_k_cu_dce040774cuda3std3__45__cpo5beginE[1];
.global .align 1 .b8 _ZN34_INTERNAL_a2c13d10_4_k_cu_dce040774cuda3std3__45__cpo3endE[1];
.global .align 1 .b8 _ZN34_INTERNAL_a2c13d10_4_k_cu_dce040774cuda3std3__45__cpo6cbeginE[1];
.global .align 1 .b8 _ZN34_INTERNAL_a2c13d10_4_k_cu_dce040774cuda3std3__45__cpo4cendE[1];
.global .align 1 .b8 _ZN34_INTERNAL_a2c13d10_4_k_cu_dce040774cuda3std3__419piecewise_constructE[1];
.global .align 1 .b8 _ZN34_INTERNAL_a2c13d10_4_k_cu_dce040774cuda3std3__48in_placeE[1];
.global .align 1 .b8 _ZN34_INTERNAL_a2c13d10_4_k_cu_dce040774cuda3std6ranges3__45__cpo4swapE[1];
.global .align 1 .b8 _ZN34_INTERNAL_a2c13d10_4_k_cu_dce040774cuda3std6ranges3__45__cpo9iter_moveE[1];
.global .align 1 .b8 _ZN34_INTERNAL_a2c13d10_4_k_cu_dce040774cuda3std6ranges3__45__cpo7advanceE[1];

.visible .entry _Z18blockReduce_kerneliPKii(
	.param .u32 _Z18blockReduce_kerneliPKii_param_0,
	.param .u64 .ptr .align 1 _Z18blockReduce_kerneliPKii_param_1,
	.param .u32 _Z18blockReduce_kerneliPKii_param_2
)
{
	.reg .pred 	%p<4>;
	.reg .b32 	%r<31>;
	.reg .b64 	%rd<9>;
	// demoted variable
	.shared .align 4 .b8 _ZZ18blockReduce_kerneliPKiiE9total_sum[4];
	ld.param.u64 	%rd2, [_Z18blockReduce_kerneliPKii_param_1];
	ld.param.u32 	%r11, [_Z18blockReduce_kerneliPKii_param_2];
	mov.u32 	%r13, %tid.x;
	mov.u32 	%r14, %tid.y;
	mov.u32 	%r15, %tid.z;
	mov.u32 	%r1, %ntid.x;
	mov.u32 	%r2, %ntid.y;
	mad.lo.s32 	%r16, %r15, %r2, %r14;
	mad.lo.s32 	%r3, %r16, %r1, %r13;
	setp.ge.s32 	%p1, %r3, %r11;
	mov.b32 	%r30, 0;
	@%p1 bra 	$L__BB0_3;
	mul.lo.s32 	%r18, %r1, %r2;
	mov.u32 	%r19, %ntid.z;
	mul.lo.s32 	%r4, %r18, %r19;
	cvta.to.global.u64 	%rd1, %rd2;
	mov.b32 	%r30, 0;
	mov.u32 	%r28, %r3;
$L__BB0_2:
	mul.wide.s32 	%rd3, %r28, 4;
	add.s64 	%rd4, %rd1, %rd3;
	ld.global.u32 	%r20, [%rd4];
	add.s32 	%r30, %r20, %r30;
	add.s32 	%r28, %r28, %r4;
	setp.lt.s32 	%p2, %r28, %r11;
	@%p2 bra 	$L__BB0_2;
$L__BB0_3:
	mov.b32 	%r21, -1;
	redux.sync.add.s32 %r10, %r30, %r21;
	and.b32  	%r22, %r3, 31;
	setp.ne.s32 	%p3, %r22, 0;
	@%p3 bra 	$L__BB0_5;
	mov.u32 	%r25, _ZZ18blockReduce_kerneliPKiiE9total_sum;
	cvt.u64.u32 	%rd6, %r25;
	cvta.shared.u64 	%rd5, %rd6;
	// begin inline asm
	atom.add.relaxed.cta.s32 %r23,[%rd5],%r10;
	// end inline asm
$L__BB0_5:
	barrier.sync 	0;
	// begin inline asm
	fence.sc.cta;
	// end inline asm
	mov.u32 	%r27, _ZZ18blockReduce_kerneliPKiiE9total_sum;
	cvt.u64.u32 	%rd8, %r27;
	cvta.shared.u64 	%rd7, %rd8;
	// begin inline asm
	ld.acquire.cta.b32 %r26,[%rd7];
	// end inline asm
	ret;

}


// ===== COMPILED SASS (sm_100) =====

	.target	sm_100

	.elftype	@"ET_EXEC"


//--------------------- .note.nv.tkinfo           --------------------------
	.section	.note.nv.tkinfo,"",@"SHT_NOTE"
	.sectionflags	@"SHF_NOTE_NV_TKINFO"
	.tkinfo
        /*0018*/ 	.word	0x00000002
        /*0030*/ 	.string	""
        /*0030*/ 	.string	"ptxas"
        /*0030*/ 	.string	"Cuda compilation tools, release 13.0, V13.0.88"
        /*0030*/ 	.string	"Build cuda_13.0.r13.0/compiler.36424714_0"
        /*0030*/ 	.string	"-arch sm_100 -m 64 "



//--------------------- .note.nv.cuinfo           --------------------------
	.section	.note.nv.cuinfo,"",@"SHT_NOTE"
	.sectionflags	@"SHF_NOTE_NV_CUINFO"
        /*0018*/ 	.short	0x0002
        /*001a*/ 	.short	0x0064
        /*001c*/ 	.short	0x0082
	.zero		2


//--------------------- .nv.info                  --------------------------
	.section	.nv.info,"",@"SHT_CUDA_INFO"
	.align	4


	//----- nvinfo : EIATTR_REGCOUNT
	.align		4
        /*0000*/ 	.byte	0x04, 0x2f
        /*0002*/ 	.short	(.L_11 - .L_10)
	.align		4
.L_10:
        /*0004*/ 	.word	index@(_Z18blockReduce_kerneliPKii)
        /*0008*/ 	.word	0x0000000b


	//----- nvinfo : EIATTR_FRAME_SIZE
	.align		4
.L_11:
        /*000c*/ 	.byte	0x04, 0x11
        /*000e*/ 	.short	(.L_13 - .L_12)
	.align		4
.L_12:
        /*0010*/ 	.word	index@(_Z18blockReduce_kerneliPKii)
        /*0014*/ 	.word	0x00000000


	//----- nvinfo : EIATTR_MIN_STACK_SIZE
	.align		4
.L_13:
        /*0018*/ 	.byte	0x04, 0x12
        /*001a*/ 	.short	(.L_15 - .L_14)
	.align		4
.L_14:
        /*001c*/ 	.word	index@(_Z18blockReduce_kerneliPKii)
        /*0020*/ 	.word	0x00000000
.L_15:


//--------------------- .nv.compat                --------------------------
	.section	.nv.compat,"",@"SHT_CUDA_COMPAT_INFO"
	.align	4
        /*0000*/ 	.byte	0x02, 0x09, 0x00, 0x00, 0x02, 0x02, 0x01, 0x00, 0x02, 0x05, 0x05, 0x00, 0x03, 0x07, 0x01, 0x01
        /*0010*/ 	.byte	0x02, 0x03, 0x00, 0x00, 0x02, 0x06, 0x01, 0x00, 0x04, 0x0b, 0x08, 0x00, 0x09, 0x00, 0x00, 0x00
        /*0020*/ 	.byte	0x00, 0x00, 0x00, 0x00


//--------------------- .nv.info._Z18blockReduce_kerneliPKii --------------------------
	.section	.nv.info._Z18blockReduce_kerneliPKii,"",@"SHT_CUDA_INFO"
	.sectionflags	@""
	.align	4


	//----- nvinfo : EIATTR_CUDA_API_VERSION
	.align		4
        /*0000*/ 	.byte	0x04, 0x37
        /*0002*/ 	.short	(.L_17 - .L_16)
.L_16:
        /*0004*/ 	.word	0x00000082


	//----- nvinfo : EIATTR_KPARAM_INFO
	.align		4
.L_17:
        /*0008*/ 	.byte	0x04, 0x17
        /*000a*/ 	.short	(.L_19 - .L_18)
.L_18:
        /*000c*/ 	.word	0x00000000
        /*0010*/ 	.short	0x0002
        /*0012*/ 	.short	0x0010
        /*0014*/ 	.byte	0x00, 0xf0, 0x11, 0x00


	//----- nvinfo : EIATTR_KPARAM_INFO
	.align		4
.L_19:
        /*0018*/ 	.byte	0x04, 0x17
        /*001a*/ 	.short	(.L_21 - .L_20)
.L_20:
        /*001c*/ 	.word	0x00000000
        /*0020*/ 	.short	0x0001
        /*0022*/ 	.short	0x0008
        /*0024*/ 	.byte	0x00, 0xf5, 0x21, 0x00


	//----- nvinfo : EIATTR_KPARAM_INFO
	.align		4
.L_21:
        /*0028*/ 	.byte	0x04, 0x17
        /*002a*/ 	.short	(.L_23 - .L_22)
.L_22:
        /*002c*/ 	.word	0x00000000
        /*0030*/ 	.short	0x0000
        /*0032*/ 	.short	0x0000
        /*0034*/ 	.byte	0x00, 0xf0, 0x11, 0x00


	//----- nvinfo : EIATTR_SPARSE_MMA_MASK
	.align		4
.L_23:
        /*0038*/ 	.byte	0x03, 0x50
        /*003a*/ 	.short	0x0000


	//----- nvinfo : EIATTR_MAXREG_COUNT
	.align		4
        /*003c*/ 	.byte	0x03, 0x1b
        /*003e*/ 	.short	0x00ff


	//----- nvinfo : EIATTR_NUM_BARRIERS
	.align		4
        /*0040*/ 	.byte	0x02, 0x4c
        /*0042*/ 	.byte	0x01
	.zero		1


	//----- nvinfo : EIATTR_MERCURY_ISA_VERSION
	.align		4
        /*0044*/ 	.byte	0x03, 0x5f
        /*0046*/ 	.short	0x0101


	//----- nvinfo : EIATTR_INT_WARP_WIDE_INSTR_OFFSETS
	.align		4
        /*0048*/ 	.byte	0x04, 0x31
        /*004a*/ 	.short	(.L_25 - .L_24)


	//   ....[0]....
.L_24:
        /*004c*/ 	.word	0x00000210


	//----- nvinfo : EIATTR_COOP_GROUP_MASK_REGIDS
	.align		4
.L_25:
        /*0050*/ 	.byte	0x04, 0x29
        /*0052*/ 	.short	(.L_27 - .L_26)


	//   ....[0]....
.L_26:
        /*0054*/ 	.word	0xffffffff


	//   ....[1]....
        /*0058*/ 	.word	0xffffffff


	//----- nvinfo : EIATTR_COOP_GROUP_INSTR_OFFSETS
	.align		4
.L_27:
        /*005c*/ 	.byte	0x04, 0x28
        /*005e*/ 	.short	(.L_29 - .L_28)


	//   ....[0]....
.L_28:
        /*0060*/ 	.word	0x000001b0


	//   ....[1]....
        /*0064*/ 	.word	0x000002e0


	//----- nvinfo : EIATTR_VRC_CTA_INIT_COUNT
	.align		4
.L_29:
        /*0068*/ 	.byte	0x02, 0x4a
	.zero		1
	.zero		1


	//----- nvinfo : EIATTR_EXIT_INSTR_OFFSETS
	.align		4
        /*006c*/ 	.byte	0x04, 0x1c
        /*006e*/ 	.short	(.L_31 - .L_30)


	//   ....[0]....
.L_30:
        /*0070*/ 	.word	0x00000320


	//----- nvinfo : EIATTR_CRS_STACK_SIZE
	.align		4
.L_31:
        /*0074*/ 	.byte	0x04, 0x1e
        /*0076*/ 	.short	(.L_33 - .L_32)
.L_32:
        /*0078*/ 	.word	0x00000000


	//----- nvinfo : EIATTR_CBANK_PARAM_SIZE
	.align		4
.L_33:
        /*007c*/ 	.byte	0x03, 0x19
        /*007e*/ 	.short	0x0014


	//----- nvinfo : EIATTR_PARAM_CBANK
	.align		4
        /*0080*/ 	.byte	0x04, 0x0a
        /*0082*/ 	.short	(.L_35 - .L_34)
	.align		4
.L_34:
        /*0084*/ 	.word	index@(.nv.constant0._Z18blockReduce_kerneliPKii)
        /*0088*/ 	.short	0x0380
        /*008a*/ 	.short	0x0014


	//----- nvinfo : EIATTR_SW_WAR
	.align		4
.L_35:
        /*008c*/ 	.byte	0x04, 0x36
        /*008e*/ 	.short	(.L_37 - .L_36)
.L_36:
        /*0090*/ 	.word	0x00000008
.L_37:


//--------------------- .nv.callgraph             --------------------------
	.section	.nv.callgraph,"",@"SHT_CUDA_CALLGRAPH"
	.align	4
	.sectionentsize	8
	.align		4
        /*0000*/ 	.word	0x00000000
	.align		4
        /*0004*/ 	.word	0xffffffff
	.align		4
        /*0008*/ 	.word	0x00000000
	.align		4
        /*000c*/ 	.word	0xfffffffe
	.align		4
        /*0010*/ 	.word	0x00000000
	.align		4
        /*0014*/ 	.word	0xfffffffd
	.align		4
        /*0018*/ 	.word	0x00000000
	.align		4
        /*001c*/ 	.word	0xfffffffc


//--------------------- .nv.constant4             --------------------------
	.section	.nv.constant4,"a",@progbits
	.align	8
	.align		8
.nv.constant4:
        /*0000*/ 	.dword	_ZN34_INTERNAL_a2c13d10_4_k_cu_dce040774cuda3std3__436_GLOBAL__N__a2c13d10_4_k_cu_dce040776ignoreE
	.align		8
        /*0008*/ 	.dword	_ZN34_INTERNAL_a2c13d10_4_k_cu_dce040774cuda3std3__45__cpo5beginE
	.align		8
        /*0010*/ 	.dword	_ZN34_INTERNAL_a2c13d10_4_k_cu_dce040774cuda3std3__45__cpo3endE
	.align		8
        /*0018*/ 	.dword	_ZN34_INTERNAL_a2c13d10_4_k_cu_dce040774cuda3std3__45__cpo6cbeginE
	.align		8
        /*0020*/ 	.dword	_ZN34_INTERNAL_a2c13d10_4_k_cu_dce040774cuda3std3__45__cpo4cendE
	.align		8
        /*0028*/ 	.dword	_ZN34_INTERNAL_a2c13d10_4_k_cu_dce040774cuda3std3__419piecewise_constructE
	.align		8
        /*0030*/ 	.dword	_ZN34_INTERNAL_a2c13d10_4_k_cu_dce040774cuda3std3__48in_placeE
	.align		8
        /*0038*/ 	.dword	_ZN34_INTERNAL_a2c13d10_4_k_cu_dce040774cuda3std6ranges3__45__cpo4swapE
	.align		8
        /*0040*/ 	.dword	_ZN34_INTERNAL_a2c13d10_4_k_cu_dce040774cuda3std6ranges3__45__cpo9iter_moveE
	.align		8
        /*0048*/ 	.dword	_ZN34_INTERNAL_a2c13d10_4_k_cu_dce040774cuda3std6ranges3__45__cpo7advanceE


//--------------------- .text._Z18blockReduce_kerneliPKii --------------------------
	.section	.text._Z18blockReduce_kerneliPKii,"ax",@progbits
	.align	128
        .global         _Z18blockReduce_kerneliPKii
        .type           _Z18blockReduce_kerneliPKii,@function
        .size           _Z18blockReduce_kerneliPKii,(.L_x_6 - _Z18blockReduce_kerneliPKii)
        .other          _Z18blockReduce_kerneliPKii,@"STO_CUDA_ENTRY STV_DEFAULT"
_Z18blockReduce_kerneliPKii:
.text._Z18blockReduce_kerneliPKii:
[----:B------:R-:W-:Y:S01]  /*0000*/  LDC R1, c[0x0][0x37c] ;  /* 0x0000df00ff017b82 */ /* 0x000fe20000000800 */
[----:B------:R-:W0:Y:S01]  /*0010*/  S2R R0, SR_TID.Y ;  /* 0x0000000000007919 */ /* 0x000e220000002200 */
[----:B------:R-:W1:Y:S01]  /*0020*/  LDCU UR5, c[0x0][0x360] ;  /* 0x00006c00ff0577ac */ /* 0x000e620008000800 */
[----:B------:R-:W-:Y:S01]  /*0030*/  BSSY.RECONVERGENT B0, `(.L_x_0) ;  /* 0x0000017000007945 */ /* 0x000fe20003800200 */
[----:B------:R-:W-:Y:S01]  /*0040*/  IMAD.MOV.U32 R6, RZ, RZ, RZ ;  /* 0x000000ffff067224 */ /* 0x000fe200078e00ff */
[----:B------:R-:W0:Y:S01]  /*0050*/  S2R R5, SR_TID.Z ;  /* 0x0000000000057919 */ /* 0x000e220000002300 */
[----:B------:R-:W0:Y:S01]  /*0060*/  LDCU UR8, c[0x0][0x364] ;  /* 0x00006c80ff0877ac */ /* 0x000e220008000800 */
[----:B------:R-:W1:Y:S01]  /*0070*/  S2R R3, SR_TID.X ;  /* 0x0000000000037919 */ /* 0x000e620000002100 */
[----:B------:R-:W2:Y:S01]  /*0080*/  LDCU UR9, c[0x0][0x390] ;  /* 0x00007200ff0977ac */ /* 0x000ea20008000800 */
[----:B------:R-:W3:Y:S01]  /*0090*/  LDCU.64 UR6, c[0x0][0x358] ;  /* 0x00006b00ff0677ac */ /* 0x000ee20008000a00 */
[----:B0-----:R-:W-:-:S04]  /*00a0*/  IMAD R0, R5, UR8, R0 ;  /* 0x0000000805007c24 */ /* 0x001fc8000f8e0200 */
[----:B-1----:R-:W-:-:S05]  /*00b0*/  IMAD R0, R0, UR5, R3 ;  /* 0x0000000500007c24 */ /* 0x002fca000f8e0203 */
[----:B--2---:R-:W-:-:S13]  /*00c0*/  ISETP.GE.AND P0, PT, R0, UR9, PT ;  /* 0x0000000900007c0c */ /* 0x004fda000bf06270 */
[----:B---3--:R-:W-:Y:S05]  /*00d0*/  @P0 BRA `(.L_x_1) ;  /* 0x0000000000300947 */ /* 0x008fea0003800000 */
[----:B------:R-:W0:Y:S01]  /*00e0*/  LDC R7, c[0x0][0x368] ;  /* 0x0000da00ff077b82 */ /* 0x000e220000000800 */
[----:B------:R-:W-:Y:S01]  /*00f0*/  UIMAD UR4, UR5, UR8, URZ ;  /* 0x00000008050472a4 */ /* 0x000fe2000f8e02ff */
[----:B------:R-:W-:Y:S01]  /*0100*/  IMAD.MOV.U32 R6, RZ, RZ, RZ ;  /* 0x000000ffff067224 */ /* 0x000fe200078e00ff */
[----:B------:R-:W-:-:S05]  /*0110*/  MOV R8, R0 ;  /* 0x0000000000087202 */ /* 0x000fca0000000f00 */
[----:B------:R-:W1:Y:S01]  /*0120*/  LDC.64 R4, c[0x0][0x388] ;  /* 0x0000e200ff047b82 */ /* 0x000e620000000a00 */
[----:B0-----:R-:W-:-:S07]  /*0130*/  IMAD R7, R7, UR4, RZ ;  /* 0x0000000407077c24 */ /* 0x001fce000f8e02ff */
.L_x_2:
[----:B-1----:R-:W-:-:S06]  /*0140*/  IMAD.WIDE R2, R8, 0x4, R4 ;  /* 0x0000000408027825 */ /* 0x002fcc00078e0204 */
[----:B------:R-:W2:Y:S01]  /*0150*/  LDG.E R3, desc[UR6][R2.64] ;  /* 0x0000000602037981 */ /* 0x000ea2000c1e1900 */
[----:B------:R-:W-:-:S05]  /*0160*/  IMAD.IADD R8, R7, 0x1, R8 ;  /* 0x0000000107087824 */ /* 0x000fca00078e0208 */
[----:B------:R-:W-:Y:S02]  /*0170*/  ISETP.GE.AND P0, PT, R8, UR9, PT ;  /* 0x0000000908007c0c */ /* 0x000fe4000bf06270 */
[----:B--2---:R-:W-:-:S11]  /*0180*/  IADD3 R6, PT, PT, R3, R6, RZ ;  /* 0x0000000603067210 */ /* 0x004fd60007ffe0ff */
[----:B------:R-:W-:Y:S05]  /*0190*/  @!P0 BRA `(.L_x_2) ;  /* 0xfffffffc00e88947 */ /* 0x000fea000383ffff */
.L_x_1:
[----:B------:R-:W-:Y:S05]  /*01a0*/  BSYNC.RECONVERGENT B0 ;  /* 0x0000000000007941 */ /* 0x000fea0003800200 */
.L_x_0:
[----:B------:R-:W0:Y:S01]  /*01b0*/  REDUX.SUM.S32 UR4, R6 ;  /* 0x00000000060473c4 */ /* 0x000e22000000c200 */
[----:B------:R-:W-:Y:S01]  /*01c0*/  LOP3.LUT P0, RZ, R0, 0x1f, RZ, 0xc0, !PT ;  /* 0x0000001f00ff7812 */ /* 0x000fe2000780c0ff */
[----:B------:R-:W-:Y:S01]  /*01d0*/  BSSY.RECONVERGENT B0, `(.L_x_3) ;  /* 0x0000010000007945 */ /* 0x000fe20003800200 */
[----:B0-----:R-:W-:-:S11]  /*01e0*/  IMAD.U32 R7, RZ, RZ, UR4 ;  /* 0x00000004ff077e24 */ /* 0x001fd6000f8e00ff */
[----:B------:R-:W-:Y:S05]  /*01f0*/  @P0 BRA `(.L_x_4) ;  /* 0x0000000000340947 */ /* 0x000fea0003800000 */
[----:B------:R-:W0:Y:S01]  /*0200*/  S2R R0, SR_LANEID ;  /* 0x0000000000007919 */ /* 0x000e220000000000 */
[----:B------:R-:W-:Y:S02]  /*0210*/  VOTEU.ANY UR4, UPT, PT ;  /* 0x0000000000047886 */ /* 0x000fe400038e0100 */
[----:B------:R-:W-:Y:S01]  /*0220*/  UFLO.U32 UR5, UR4 ;  /* 0x00000004000572bd */ /* 0x000fe200080e0000 */
[----:B------:R-:W1:Y:S01]  /*0230*/  S2R R3, SR_CgaCtaId ;  /* 0x0000000000037919 */ /* 0x000e620000008800 */
[----:B------:R-:W-:Y:S01]  /*0240*/  UPOPC UR4, UR4 ;  /* 0x00000004000472bf */ /* 0x000fe20008000000 */
[----:B------:R-:W2:Y:S05]  /*0250*/  S2R R5, SR_SWINHI ;  /* 0x0000000000057919 */ /* 0x000eaa0000002f00 */
[----:B------:R-:W-:Y:S01]  /*0260*/  IMAD R7, R7, UR4, RZ ;  /* 0x0000000407077c24 */ /* 0x000fe2000f8e02ff */
[----:B0-----:R-:W-:-:S02]  /*0270*/  ISETP.EQ.U32.AND P0, PT, R0, UR5, PT ;  /* 0x0000000500007c0c */ /* 0x001fc4000bf02070 */
[----:B------:R-:W-:-:S04]  /*0280*/  MOV R0, 0x400 ;  /* 0x0000040000007802 */ /* 0x000fc80000000f00 */
[----:B-1----:R-:W-:-:S04]  /*0290*/  LEA R0, R3, R0, 0x18 ;  /* 0x0000000003007211 */ /* 0x002fc800078ec0ff */
[----:B------:R-:W-:Y:S02]  /*02a0*/  MOV R2, R0 ;  /* 0x0000000000027202 */ /* 0x000fe40000000f00 */
[----:B--2---:R-:W-:-:S05]  /*02b0*/  MOV R3, R5 ;  /* 0x0000000500037202 */ /* 0x004fca0000000f00 */
[----:B------:R0:W-:Y:S02]  /*02c0*/  @P0 ATOM.E.ADD.S32.STRONG.SM PT, RZ, desc[UR6][R2.64], R7 ;  /* 0x8000000702ff098a */ /* 0x0001e400081eb306 */
.L_x_4:
[----:B------:R-:W-:Y:S05]  /*02d0*/  BSYNC.RECONVERGENT B0 ;  /* 0x0000000000007941 */ /* 0x000fea0003800200 */
.L_x_3:
[----:B------:R-:W-:Y:S06]  /*02e0*/  BAR.SYNC.DEFER_BLOCKING 0x0 ;  /* 0x0000000000007b1d */ /* 0x000fec0000010000 */
[----:B------:R1:W-:Y:S06]  /*02f0*/  MEMBAR.SC.CTA ;  /* 0x0000000000007992 */ /* 0x0003ec0000000000 */
[----:B-1----:R-:W-:Y:S01]  /*0300*/  NOP ;  /* 0x0000000000007918 */ /* 0x002fe20000000000 */
[----:B012345:R-:W-:Y:S01]  /*0310*/  NOP ;  /* 0x0000000000007918 */ /* 0x03ffe20000000000 */
[----:B------:R-:W-:Y:S05]  /*0320*/  EXIT ;  /* 0x000000000000794d */ /* 0x000fea0003800000 */
.L_x_5:
[----:B------:R-:W-:-:S00]  /*0330*/  BRA `(.L_x_5) ;  /* 0xfffffffc00fc7947 */ /* 0x000fc0000383ffff */
[----:B------:R-:W-:-:S00]  /*0340*/  NOP ;  /* 0x0000000000007918 */ /* 0x000fc00000000000 */
        /* <DEDUP_REMOVED lines=11> */
.L_x_6:


//--------------------- .nv.shared._Z18blockReduce_kerneliPKii --------------------------
	.section	.nv.shared._Z18blockReduce_kerneliPKii,"aw",@nobits
	.sectionflags	@""
	.align	4
.nv.shared._Z18blockReduce_kerneliPKii:
	.zero		1028


//--------------------- .nv.shared.reserved.0     --------------------------
	.section	.nv.shared.reserved.0,"aw",@nobits
	.weak		__nv_reservedSMEM_offset_0_alias
	.size		__nv_reservedSMEM_offset_0_alias, 0, 64
	.other		__nv_reservedSMEM_offset_0_alias,@"STO_CUDA_RESERVED_SHARED STV_DEFAULT"
__nv_reservedSMEM_offset_0_alias:
	.zero		0
	.zero		64


//--------------------- .nv.global                --------------------------
	.section	.nv.global,"aw",@nobits
.nv.global:
	.type		_ZN34_INTERNAL_a2c13d10_4_k_cu_dce040774cuda3std6ranges3__45__cpo9iter_moveE,@object
	.size		_ZN34_INTERNAL_a2c13d10_4_k_cu_dce040774cuda3std6ranges3__45__cpo9iter_moveE,(_ZN34_INTERNAL_a2c13d10_4_k_cu_dce040774cuda3std3__436_GLOBAL__N__a2c13d10_4_k_cu_dce040776ignoreE - _ZN34_INTERNAL_a2c13d10_4_k_cu_dce040774cuda3std6ranges3__45__cpo9iter_moveE)
_ZN34_INTERNAL_a2c13d10_4_k_cu_dce040774cuda3std6ranges3__45__cpo9iter_moveE:
	.zero		1
	.type		_ZN34_INTERNAL_a2c13d10_4_k_cu_dce040774cuda3std3__436_GLOBAL__N__a2c13d10_4_k_cu_dce040776ignoreE,@object
	.size		_ZN34_INTERNAL_a2c13d10_4_k_cu_dce040774cuda3std3__436_GLOBAL__N__a2c13d10_4_k_cu_dce040776ignoreE,(_ZN34_INTERNAL_a2c13d10_4_k_cu_dce040774cuda3std3__45__cpo4cendE - _ZN34_INTERNAL_a2c13d10_4_k_cu_dce040774cuda3std3__436_GLOBAL__N__a2c13d10_4_k_cu_dce040776ignoreE)
_ZN34_INTERNAL_a2c13d10_4_k_cu_dce040774cuda3std3__436_GLOBAL__N__a2c13d10_4_k_cu_dce040776ignoreE:
	.zero		1
	.type		_ZN34_INTERNAL_a2c13d10_4_k_cu_dce040774cuda3std3__45__cpo4cendE,@object
	.size		_ZN34_INTERNAL_a2c13d10_4_k_cu_dce040774cuda3std3__45__cpo4cendE,(_ZN34_INTERNAL_a2c13d10_4_k_cu_dce040774cuda3std3__45__cpo3endE - _ZN34_INTERNAL_a2c13d10_4_k_cu_dce040774cuda3std3__45__cpo4cendE)
_ZN34_INTERNAL_a2c13d10_4_k_cu_dce040774cuda3std3__45__cpo4cendE:
	.zero		1
	.type		_ZN34_INTERNAL_a2c13d10_4_k_cu_dce040774cuda3std3__45__cpo3endE,@object
	.size		_ZN34_INTERNAL_a2c13d10_4_k_cu_dce040774cuda3std3__45__cpo3endE,(_ZN34_INTERNAL_a2c13d10_4_k_cu_dce040774cuda3std3__48in_placeE - _ZN34_INTERNAL_a2c13d10_4_k_cu_dce040774cuda3std3__45__cpo3endE)
_ZN34_INTERNAL_a2c13d10_4_k_cu_dce040774cuda3std3__45__cpo3endE:
	.zero		1
	.type		_ZN34_INTERNAL_a2c13d10_4_k_cu_dce040774cuda3std3__48in_placeE,@object
	.size		_ZN34_INTERNAL_a2c13d10_4_k_cu_dce040774cuda3std3__48in_placeE,(_ZN34_INTERNAL_a2c13d10_4_k_cu_dce040774cuda3std6ranges3__45__cpo7advanceE - _ZN34_INTERNAL_a2c13d10_4_k_cu_dce040774cuda3std3__48in_placeE)
_ZN34_INTERNAL_a2c13d10_4_k_cu_dce040774cuda3std3__48in_placeE:
	.zero		1
	.type		_ZN34_INTERNAL_a2c13d10_4_k_cu_dce040774cuda3std6ranges3__45__cpo7advanceE,@object
	.size		_ZN34_INTERNAL_a2c13d10_4_k_cu_dce040774cuda3std6ranges3__45__cpo7advanceE,(_ZN34_INTERNAL_a2c13d10_4_k_cu_dce040774cuda3std3__45__cpo5beginE - _ZN34_INTERNAL_a2c13d10_4_k_cu_dce040774cuda3std6ranges3__45__cpo7advanceE)
_ZN34_INTERNAL_a2c13d10_4_k_cu_dce040774cuda3std6ranges3__45__cpo7advanceE:
	.zero		1
	.type		_ZN34_INTERNAL_a2c13d10_4_k_cu_dce040774cuda3std3__45__cpo5beginE,@object
	.size		_ZN34_INTERNAL_a2c13d10_4_k_cu_dce040774cuda3std3__45__cpo5beginE,(_ZN34_INTERNAL_a2c13d10_4_k_cu_dce040774cuda3std3__419piecewise_constructE - _ZN34_INTERNAL_a2c13d10_4_k_cu_dce040774cuda3std3__45__cpo5beginE)
_ZN34_INTERNAL_a2c13d10_4_k_cu_dce040774cuda3std3__45__cpo5beginE:
	.zero		1
	.type		_ZN34_INTERNAL_a2c13d10_4_k_cu_dce040774cuda3std3__419piecewise_constructE,@object
	.size		_ZN34_INTERNAL_a2c13d10_4_k_cu_dce040774cuda3std3__419piecewise_constructE,(_ZN34_INTERNAL_a2c13d10_4_k_cu_dce040774cuda3std3__45__cpo6cbeginE - _ZN34_INTERNAL_a2c13d10_4_k_cu_dce040774cuda3std3__419piecewise_constructE)
_ZN34_INTERNAL_a2c13d10_4_k_cu_dce040774cuda3std3__419piecewise_constructE:
	.zero		1
	.type		_ZN34_INTERNAL_a2c13d10_4_k_cu_dce040774cuda3std3__45__cpo6cbeginE,@object
	.size		_ZN34_INTERNAL_a2c13d10_4_k_cu_dce040774cuda3std3__45__cpo6cbeginE,(_ZN34_INTERNAL_a2c13d10_4_k_cu_dce040774cuda3std6ranges3__45__cpo4swapE - _ZN34_INTERNAL_a2c13d10_4_k_cu_dce040774cuda3std3__45__cpo6cbeginE)
_ZN34_INTERNAL_a2c13d10_4_k_cu_dce040774cuda3std3__45__cpo6cbeginE:
	.zero		1
	.type		_ZN34_INTERNAL_a2c13d10_4_k_cu_dce040774cuda3std6ranges3__45__cpo4swapE,@object
	.size		_ZN34_INTERNAL_a2c13d10_4_k_cu_dce040774cuda3std6ranges3__45__cpo4swapE,(.L_7 - _ZN34_INTERNAL_a2c13d10_4_k_cu_dce040774cuda3std6ranges3__45__cpo4swapE)
_ZN34_INTERNAL_a2c13d10_4_k_cu_dce040774cuda3std6ranges3__45__cpo4swapE:
	.zero		1
.L_7:


//--------------------- .nv.constant0._Z18blockReduce_kerneliPKii --------------------------
	.section	.nv.constant0._Z18blockReduce_kerneliPKii,"a",@progbits
	.sectionflags	@""
	.align	4
.nv.constant0._Z18blockReduce_kerneliPKii:
	.zero		916


//--------------------- SYMBOLS --------------------------

	.type		.nv.reservedSmem.offset0,@object
	.size		.nv.reservedSmem.offset0,0x4
	.type		.nv.reservedSmem.cap,@object
	.size		.nv.reservedSmem.cap,0x4
